//
// Generated by NVIDIA NVVM Compiler
//
// Compiler Build ID: CL-36424714
// Cuda compilation tools, release 13.0, V13.0.88
// Based on NVVM 20.0.0
//

.version 9.0
.target sm_100
.address_size 64

	// .globl	_Z5saxpyiifPf

.visible .entry _Z5saxpyiifPf(
	.param .u32 _Z5saxpyiifPf_param_0,
	.param .u32 _Z5saxpyiifPf_param_1,
	.param .f32 _Z5saxpyiifPf_param_2,
	.param .u64 .ptr .align 1 _Z5saxpyiifPf_param_3
)
{


	ret;

}


// ===== COMPILED SASS (sm_100) =====

	.target	sm_100

	.elftype	@"ET_EXEC"


//--------------------- .note.nv.tkinfo           --------------------------
	.section	.note.nv.tkinfo,"",@"SHT_NOTE"
	.sectionflags	@"SHF_NOTE_NV_TKINFO"
	.tkinfo
        /*0018*/ 	.word	0x00000002
        /*0030*/ 	.string	""
        /*0030*/ 	.string	"ptxas"
        /*0030*/ 	.string	"Cuda compilation tools, release 13.0, V13.0.88"
        /*0030*/ 	.string	"Build cuda_13.0.r13.0/compiler.36424714_0"
        /*0030*/ 	.string	"-arch sm_100 -m 64 "



//--------------------- .note.nv.cuinfo           --------------------------
	.section	.note.nv.cuinfo,"",@"SHT_NOTE"
	.sectionflags	@"SHF_NOTE_NV_CUINFO"
        /*0018*/ 	.short	0x0002
        /*001a*/ 	.short	0x0064
        /*001c*/ 	.short	0x0082
	.zero		2


//--------------------- .nv.info                  --------------------------
	.section	.nv.info,"",@"SHT_CUDA_INFO"
	.align	4


	//----- nvinfo : EIATTR_REGCOUNT
	.align		4
        /*0000*/ 	.byte	0x04, 0x2f
        /*0002*/ 	.short	(.L_1 - .L_0)
	.align		4
.L_0:
        /*0004*/ 	.word	index@(_Z5saxpyiifPf)
        /*0008*/ 	.word	0x00000004


	//----- nvinfo : EIATTR_FRAME_SIZE
	.align		4
.L_1:
        /*000c*/ 	.byte	0x04, 0x11
        /*000e*/ 	.short	(.L_3 - .L_2)
	.align		4
.L_2:
        /*0010*/ 	.word	index@(_Z5saxpyiifPf)
        /*0014*/ 	.word	0x00000000


	//----- nvinfo : EIATTR_MIN_STACK_SIZE
	.align		4
.L_3:
        /*0018*/ 	.byte	0x04, 0x12
        /*001a*/ 	.short	(.L_5 - .L_4)
	.align		4
.L_4:
        /*001c*/ 	.word	index@(_Z5saxpyiifPf)
        /*0020*/ 	.word	0x00000000
.L_5:


//--------------------- .nv.compat                --------------------------
	.section	.nv.compat,"",@"SHT_CUDA_COMPAT_INFO"
	.align	4
        /*0000*/ 	.byte	0x02, 0x09, 0x00, 0x00, 0x02, 0x02, 0x01, 0x00, 0x02, 0x05, 0x05, 0x00, 0x03, 0x07, 0x01, 0x01
        /*0010*/ 	.byte	0x02, 0x03, 0x00, 0x00, 0x02, 0x06, 0x01, 0x00, 0x04, 0x0b, 0x08, 0x00, 0x09, 0x00, 0x00, 0x00
        /*0020*/ 	.byte	0x00, 0x00, 0x00, 0x00


//--------------------- .nv.info._Z5saxpyiifPf    --------------------------
	.section	.nv.info._Z5saxpyiifPf,"",@"SHT_CUDA_INFO"
	.sectionflags	@""
	.align	4


	//----- nvinfo : EIATTR_CUDA_API_VERSION
	.align		4
        /*0000*/ 	.byte	0x04, 0x37
        /*0002*/ 	.short	(.L_7 - .L_6)
.L_6:
        /*0004*/ 	.word	0x00000082


	//----- nvinfo : EIATTR_KPARAM_INFO
	.align		4
.L_7:
        /*0008*/ 	.byte	0x04, 0x17
        /*000a*/ 	.short	(.L_9 - .L_8)
.L_8:
        /*000c*/ 	.word	0x00000000
        /*0010*/ 	.short	0x0003
        /*0012*/ 	.short	0x0010
        /*0014*/ 	.byte	0x00, 0xf5, 0x21, 0x00


	//----- nvinfo : EIATTR_KPARAM_INFO
	.align		4
.L_9:
        /*0018*/ 	.byte	0x04, 0x17
        /*001a*/ 	.short	(.L_11 - .L_10)
.L_10:
        /*001c*/ 	.word	0x00000000
        /*0020*/ 	.short	0x0002
        /*0022*/ 	.short	0x0008
        /*0024*/ 	.byte	0x00, 0xf0, 0x11, 0x00


	//----- nvinfo : EIATTR_KPARAM_INFO
	.align		4
.L_11:
        /*0028*/ 	.byte	0x04, 0x17
        /*002a*/ 	.short	(.L_13 - .L_12)
.L_12:
        /*002c*/ 	.word	0x00000000
        /*0030*/ 	.short	0x0001
        /*0032*/ 	.short	0x0004
        /*0034*/ 	.byte	0x00, 0xf0, 0x11, 0x00


	//----- nvinfo : EIATTR_KPARAM_INFO
	.align		4
.L_13:
        /*0038*/ 	.byte	0x04, 0x17
        /*003a*/ 	.short	(.L_15 - .L_14)
.L_14:
        /*003c*/ 	.word	0x00000000
        /*0040*/ 	.short	0x0000
        /*0042*/ 	.short	0x0000
        /*0044*/ 	.byte	0x00, 0xf0, 0x11, 0x00


	//----- nvinfo : EIATTR_SPARSE_MMA_MASK
	.align		4
.L_15:
        /*0048*/ 	.byte	0x03, 0x50
        /*004a*/ 	.short	0x0000


	//----- nvinfo : EIATTR_MAXREG_COUNT
	.align		4
        /*004c*/ 	.byte	0x03, 0x1b
        /*004e*/ 	.short	0x00ff


	//----- nvinfo : EIATTR_MERCURY_ISA_VERSION
	.align		4
        /*0050*/ 	.byte	0x03, 0x5f
        /*0052*/ 	.short	0x0101


	//----- nvinfo : EIATTR_VRC_CTA_INIT_COUNT
	.align		4
        /*0054*/ 	.byte	0x02, 0x4a
	.zero		1
	.zero		1


	//----- nvinfo : EIATTR_EXIT_INSTR_OFFSETS
	.align		4
        /*0058*/ 	.byte	0x04, 0x1c
        /*005a*/ 	.short	(.L_17 - .L_16)


	//   ....[0]....
.L_16:
        /*005c*/ 	.word	0x00000010


	//----- nvinfo : EIATTR_CBANK_PARAM_SIZE
	.align		4
.L_17:
        /*0060*/ 	.byte	0x03, 0x19
        /*0062*/ 	.short	0x0018


	//----- nvinfo : EIATTR_PARAM_CBANK
	.align		4
        /*0064*/ 	.byte	0x04, 0x0a
        /*0066*/ 	.short	(.L_19 - .L_18)
	.align		4
.L_18:
        /*0068*/ 	.word	index@(.nv.constant0._Z5saxpyiifPf)
        /*006c*/ 	.short	0x0380
        /*006e*/ 	.short	0x0018


	//----- nvinfo : EIATTR_SW_WAR
	.align		4
.L_19:
        /*0070*/ 	.byte	0x04, 0x36
        /*0072*/ 	.short	(.L_21 - .L_20)
.L_20:
        /*0074*/ 	.word	0x00000008
.L_21:


//--------------------- .nv.callgraph             --------------------------
	.section	.nv.callgraph,"",@"SHT_CUDA_CALLGRAPH"
	.align	4
	.sectionentsize	8
	.align		4
        /*0000*/ 	.word	0x00000000
	.align		4
        /*0004*/ 	.word	0xffffffff
	.align		4
        /*0008*/ 	.word	0x00000000
	.align		4
        /*000c*/ 	.word	0xfffffffe
	.align		4
        /*0010*/ 	.word	0x00000000
	.align		4
        /*0014*/ 	.word	0xfffffffd
	.align		4
        /*0018*/ 	.word	0x00000000
	.align		4
        /*001c*/ 	.word	0xfffffffc


//--------------------- .text._Z5saxpyiifPf       --------------------------
	.section	.text._Z5saxpyiifPf,"ax",@progbits
	.align	128
        .global         _Z5saxpyiifPf
        .type           _Z5saxpyiifPf,@function
        .size           _Z5saxpyiifPf,(.L_x_1 - _Z5saxpyiifPf)
        .other          _Z5saxpyiifPf,@"STO_CUDA_ENTRY STV_DEFAULT"
_Z5saxpyiifPf:
.text._Z5saxpyiifPf:
[----:B------:R-:W-:Y:S01]  /*0000*/  LDC R1, c[0x0][0x37c] ;  /* 0x0000df00ff017b82 */ /* 0x000fe20000000800 */
[----:B------:R-:W-:Y:S05]  /*0010*/  EXIT ;  /* 0x000000000000794d */ /* 0x000fea0003800000 */
.L_x_0:
[----:B------:R-:W-:-:S00]  /*0020*/  BRA `(.L_x_0) ;  /* 0xfffffffc00fc7947 */ /* 0x000fc0000383ffff */
[----:B------:R-:W-:-:S00]  /*0030*/  NOP ;  /* 0x0000000000007918 */ /* 0x000fc00000000000 */
        /* <DEDUP_REMOVED lines=12> */
.L_x_1:


//--------------------- .nv.shared.reserved.0     --------------------------
	.section	.nv.shared.reserved.0,"aw",@nobits
	.weak		__nv_reservedSMEM_offset_0_alias
	.size		__nv_reservedSMEM_offset_0_alias, 0, 64
	.other		__nv_reservedSMEM_offset_0_alias,@"STO_CUDA_RESERVED_SHARED STV_DEFAULT"
__nv_reservedSMEM_offset_0_alias:
	.zero		0
	.zero		64


//--------------------- .nv.constant0._Z5saxpyiifPf --------------------------
	.section	.nv.constant0._Z5saxpyiifPf,"a",@progbits
	.sectionflags	@""
	.align	4
.nv.constant0._Z5saxpyiifPf:
	.zero		920


//--------------------- SYMBOLS --------------------------

	.type		.nv.reservedSmem.offset0,@object
	.size		.nv.reservedSmem.offset0,0x4
